//
// Generated by NVIDIA NVVM Compiler
//
// Compiler Build ID: CL-36424714
// Cuda compilation tools, release 13.0, V13.0.88
// Based on NVVM 20.0.0
//

.version 9.0
.target sm_100
.address_size 64

	// .globl	_Z10vec_add_cuPfS_S_i

.visible .entry _Z10vec_add_cuPfS_S_i(
	.param .u64 .ptr .align 1 _Z10vec_add_cuPfS_S_i_param_0,
	.param .u64 .ptr .align 1 _Z10vec_add_cuPfS_S_i_param_1,
	.param .u64 .ptr .align 1 _Z10vec_add_cuPfS_S_i_param_2,
	.param .u32 _Z10vec_add_cuPfS_S_i_param_3
)
{
	.reg .pred 	%p<2>;
	.reg .b32 	%r<3>;
	.reg .b32 	%f<4>;
	.reg .b64 	%rd<11>;

	ld.param.u64 	%rd1, [_Z10vec_add_cuPfS_S_i_param_0];
	ld.param.u64 	%rd2, [_Z10vec_add_cuPfS_S_i_param_1];
	ld.param.u64 	%rd3, [_Z10vec_add_cuPfS_S_i_param_2];
	ld.param.u32 	%r2, [_Z10vec_add_cuPfS_S_i_param_3];
	mov.u32 	%r1, %tid.x;
	setp.ge.s32 	%p1, %r1, %r2;
	@%p1 bra 	$L__BB0_2;
	cvta.to.global.u64 	%rd4, %rd1;
	cvta.to.global.u64 	%rd5, %rd2;
	cvta.to.global.u64 	%rd6, %rd3;
	mul.wide.u32 	%rd7, %r1, 4;
	add.s64 	%rd8, %rd4, %rd7;
	ld.global.f32 	%f1, [%rd8];
	add.s64 	%rd9, %rd5, %rd7;
	ld.global.f32 	%f2, [%rd9];
	add.f32 	%f3, %f1, %f2;
	add.s64 	%rd10, %rd6, %rd7;
	st.global.f32 	[%rd10], %f3;
$L__BB0_2:
	ret;

}


// ===== COMPILED SASS (sm_100) =====

	.target	sm_100

	.elftype	@"ET_EXEC"


//--------------------- .note.nv.tkinfo           --------------------------
	.section	.note.nv.tkinfo,"",@"SHT_NOTE"
	.sectionflags	@"SHF_NOTE_NV_TKINFO"
	.tkinfo
        /*0018*/ 	.word	0x00000002
        /*0030*/ 	.string	""
        /*0030*/ 	.string	"ptxas"
        /*0030*/ 	.string	"Cuda compilation tools, release 13.0, V13.0.88"
        /*0030*/ 	.string	"Build cuda_13.0.r13.0/compiler.36424714_0"
        /*0030*/ 	.string	"-arch sm_100 -m 64 "



//--------------------- .note.nv.cuinfo           --------------------------
	.section	.note.nv.cuinfo,"",@"SHT_NOTE"
	.sectionflags	@"SHF_NOTE_NV_CUINFO"
        /*0018*/ 	.short	0x0002
        /*001a*/ 	.short	0x0064
        /*001c*/ 	.short	0x0082
	.zero		2


//--------------------- .nv.info                  --------------------------
	.section	.nv.info,"",@"SHT_CUDA_INFO"
	.align	4


	//----- nvinfo : EIATTR_REGCOUNT
	.align		4
        /*0000*/ 	.byte	0x04, 0x2f
        /*0002*/ 	.short	(.L_1 - .L_0)
	.align		4
.L_0:
        /*0004*/ 	.word	index@(_Z10vec_add_cuPfS_S_i)
        /*0008*/ 	.word	0x0000000c


	//----- nvinfo : EIATTR_FRAME_SIZE
	.align		4
.L_1:
        /*000c*/ 	.byte	0x04, 0x11
        /*000e*/ 	.short	(.L_3 - .L_2)
	.align		4
.L_2:
        /*0010*/ 	.word	index@(_Z10vec_add_cuPfS_S_i)
        /*0014*/ 	.word	0x00000000


	//----- nvinfo : EIATTR_MIN_STACK_SIZE
	.align		4
.L_3:
        /*0018*/ 	.byte	0x04, 0x12
        /*001a*/ 	.short	(.L_5 - .L_4)
	.align		4
.L_4:
        /*001c*/ 	.word	index@(_Z10vec_add_cuPfS_S_i)
        /*0020*/ 	.word	0x00000000
.L_5:


//--------------------- .nv.compat                --------------------------
	.section	.nv.compat,"",@"SHT_CUDA_COMPAT_INFO"
	.align	4
        /*0000*/ 	.byte	0x02, 0x09, 0x00, 0x00, 0x02, 0x02, 0x01, 0x00, 0x02, 0x05, 0x05, 0x00, 0x03, 0x07, 0x01, 0x01
        /*0010*/ 	.byte	0x02, 0x03, 0x00, 0x00, 0x02, 0x06, 0x01, 0x00, 0x04, 0x0b, 0x08, 0x00, 0x09, 0x00, 0x00, 0x00
        /*0020*/ 	.byte	0x00, 0x00, 0x00, 0x00


//--------------------- .nv.info._Z10vec_add_cuPfS_S_i --------------------------
	.section	.nv.info._Z10vec_add_cuPfS_S_i,"",@"SHT_CUDA_INFO"
	.sectionflags	@""
	.align	4


	//----- nvinfo : EIATTR_CUDA_API_VERSION
	.align		4
        /*0000*/ 	.byte	0x04, 0x37
        /*0002*/ 	.short	(.L_7 - .L_6)
.L_6:
        /*0004*/ 	.word	0x00000082


	//----- nvinfo : EIATTR_KPARAM_INFO
	.align		4
.L_7:
        /*0008*/ 	.byte	0x04, 0x17
        /*000a*/ 	.short	(.L_9 - .L_8)
.L_8:
        /*000c*/ 	.word	0x00000000
        /*0010*/ 	.short	0x0003
        /*0012*/ 	.short	0x0018
        /*0014*/ 	.byte	0x00, 0xf0, 0x11, 0x00


	//----- nvinfo : EIATTR_KPARAM_INFO
	.align		4
.L_9:
        /*0018*/ 	.byte	0x04, 0x17
        /*001a*/ 	.short	(.L_11 - .L_10)
.L_10:
        /*001c*/ 	.word	0x00000000
        /*0020*/ 	.short	0x0002
        /*0022*/ 	.short	0x0010
        /*0024*/ 	.byte	0x00, 0xf5, 0x21, 0x00


	//----- nvinfo : EIATTR_KPARAM_INFO
	.align		4
.L_11:
        /*0028*/ 	.byte	0x04, 0x17
        /*002a*/ 	.short	(.L_13 - .L_12)
.L_12:
        /*002c*/ 	.word	0x00000000
        /*0030*/ 	.short	0x0001
        /*0032*/ 	.short	0x0008
        /*0034*/ 	.byte	0x00, 0xf5, 0x21, 0x00


	//----- nvinfo : EIATTR_KPARAM_INFO
	.align		4
.L_13:
        /*0038*/ 	.byte	0x04, 0x17
        /*003a*/ 	.short	(.L_15 - .L_14)
.L_14:
        /*003c*/ 	.word	0x00000000
        /*0040*/ 	.short	0x0000
        /*0042*/ 	.short	0x0000
        /*0044*/ 	.byte	0x00, 0xf5, 0x21, 0x00


	//----- nvinfo : EIATTR_SPARSE_MMA_MASK
	.align		4
.L_15:
        /*0048*/ 	.byte	0x03, 0x50
        /*004a*/ 	.short	0x0000


	//----- nvinfo : EIATTR_MAXREG_COUNT
	.align		4
        /*004c*/ 	.byte	0x03, 0x1b
        /*004e*/ 	.short	0x00ff


	//----- nvinfo : EIATTR_MERCURY_ISA_VERSION
	.align		4
        /*0050*/ 	.byte	0x03, 0x5f
        /*0052*/ 	.short	0x0101


	//----- nvinfo : EIATTR_VRC_CTA_INIT_COUNT
	.align		4
        /*0054*/ 	.byte	0x02, 0x4a
	.zero		1
	.zero		1


	//----- nvinfo : EIATTR_EXIT_INSTR_OFFSETS
	.align		4
        /*0058*/ 	.byte	0x04, 0x1c
        /*005a*/ 	.short	(.L_17 - .L_16)


	//   ....[0]....
.L_16:
        /*005c*/ 	.word	0x00000040


	//   ....[1]....
        /*0060*/ 	.word	0x00000100


	//----- nvinfo : EIATTR_CBANK_PARAM_SIZE
	.align		4
.L_17:
        /*0064*/ 	.byte	0x03, 0x19
        /*0066*/ 	.short	0x001c


	//----- nvinfo : EIATTR_PARAM_CBANK
	.align		4
        /*0068*/ 	.byte	0x04, 0x0a
        /*006a*/ 	.short	(.L_19 - .L_18)
	.align		4
.L_18:
        /*006c*/ 	.word	index@(.nv.constant0._Z10vec_add_cuPfS_S_i)
        /*0070*/ 	.short	0x0380
        /*0072*/ 	.short	0x001c


	//----- nvinfo : EIATTR_SW_WAR
	.align		4
.L_19:
        /*0074*/ 	.byte	0x04, 0x36
        /*0076*/ 	.short	(.L_21 - .L_20)
.L_20:
        /*0078*/ 	.word	0x00000008
.L_21:


//--------------------- .nv.callgraph             --------------------------
	.section	.nv.callgraph,"",@"SHT_CUDA_CALLGRAPH"
	.align	4
	.sectionentsize	8
	.align		4
        /*0000*/ 	.word	0x00000000
	.align		4
        /*0004*/ 	.word	0xffffffff
	.align		4
        /*0008*/ 	.word	0x00000000
	.align		4
        /*000c*/ 	.word	0xfffffffe
	.align		4
        /*0010*/ 	.word	0x00000000
	.align		4
        /*0014*/ 	.word	0xfffffffd
	.align		4
        /*0018*/ 	.word	0x00000000
	.align		4
        /*001c*/ 	.word	0xfffffffc


//--------------------- .text._Z10vec_add_cuPfS_S_i --------------------------
	.section	.text._Z10vec_add_cuPfS_S_i,"ax",@progbits
	.align	128
        .global         _Z10vec_add_cuPfS_S_i
        .type           _Z10vec_add_cuPfS_S_i,@function
        .size           _Z10vec_add_cuPfS_S_i,(.L_x_1 - _Z10vec_add_cuPfS_S_i)
        .other          _Z10vec_add_cuPfS_S_i,@"STO_CUDA_ENTRY STV_DEFAULT"
_Z10vec_add_cuPfS_S_i:
.text._Z10vec_add_cuPfS_S_i:
[----:B------:R-:W-:Y:S01]  /*0000*/  LDC R1, c[0x0][0x37c] ;  /* 0x0000df00ff017b82 */ /* 0x000fe20000000800 */
[----:B------:R-:W0:Y:S01]  /*0010*/  S2R R9, SR_TID.X ;  /* 0x0000000000097919 */ /* 0x000e220000002100 */
[----:B------:R-:W0:Y:S02]  /*0020*/  LDCU UR4, c[0x0][0x398] ;  /* 0x00007300ff0477ac */ /* 0x000e240008000800 */
[----:B0-----:R-:W-:-:S13]  /*0030*/  ISETP.GE.AND P0, PT, R9, UR4, PT ;  /* 0x0000000409007c0c */ /* 0x001fda000bf06270 */
[----:B------:R-:W-:Y:S05]  /*0040*/  @P0 EXIT ;  /* 0x000000000000094d */ /* 0x000fea0003800000 */
[----:B------:R-:W0:Y:S01]  /*0050*/  LDC.64 R2, c[0x0][0x380] ;  /* 0x0000e000ff027b82 */ /* 0x000e220000000a00 */
[----:B------:R-:W1:Y:S07]  /*0060*/  LDCU.64 UR4, c[0x0][0x358] ;  /* 0x00006b00ff0477ac */ /* 0x000e6e0008000a00 */
[----:B------:R-:W2:Y:S08]  /*0070*/  LDC.64 R4, c[0x0][0x388] ;  /* 0x0000e200ff047b82 */ /* 0x000eb00000000a00 */
[----:B------:R-:W3:Y:S01]  /*0080*/  LDC.64 R6, c[0x0][0x390] ;  /* 0x0000e400ff067b82 */ /* 0x000ee20000000a00 */
[----:B0-----:R-:W-:-:S06]  /*0090*/  IMAD.WIDE.U32 R2, R9, 0x4, R2 ;  /* 0x0000000409027825 */ /* 0x001fcc00078e0002 */
[----:B-1----:R-:W4:Y:S01]  /*00a0*/  LDG.E R2, desc[UR4][R2.64] ;  /* 0x0000000402027981 */ /* 0x002f22000c1e1900 */
[----:B--2---:R-:W-:-:S06]  /*00b0*/  IMAD.WIDE.U32 R4, R9, 0x4, R4 ;  /* 0x0000000409047825 */ /* 0x004fcc00078e0004 */
[----:B------:R-:W4:Y:S01]  /*00c0*/  LDG.E R5, desc[UR4][R4.64] ;  /* 0x0000000404057981 */ /* 0x000f22000c1e1900 */
[----:B---3--:R-:W-:-:S04]  /*00d0*/  IMAD.WIDE.U32 R6, R9, 0x4, R6 ;  /* 0x0000000409067825 */ /* 0x008fc800078e0006 */
[----:B----4-:R-:W-:-:S05]  /*00e0*/  FADD R9, R2, R5 ;  /* 0x0000000502097221 */ /* 0x010fca0000000000 */
[----:B------:R-:W-:Y:S01]  /*00f0*/  STG.E desc[UR4][R6.64], R9 ;  /* 0x0000000906007986 */ /* 0x000fe2000c101904 */
[----:B------:R-:W-:Y:S05]  /*0100*/  EXIT ;  /* 0x000000000000794d */ /* 0x000fea0003800000 */
.L_x_0:
[----:B------:R-:W-:-:S00]  /*0110*/  BRA `(.L_x_0) ;  /* 0xfffffffc00fc7947 */ /* 0x000fc0000383ffff */
[----:B------:R-:W-:-:S00]  /*0120*/  NOP ;  /* 0x0000000000007918 */ /* 0x000fc00000000000 */
        /* <DEDUP_REMOVED lines=13> */
.L_x_1:


//--------------------- .nv.shared.reserved.0     --------------------------
	.section	.nv.shared.reserved.0,"aw",@nobits
	.weak		__nv_reservedSMEM_offset_0_alias
	.size		__nv_reservedSMEM_offset_0_alias, 0, 64
	.other		__nv_reservedSMEM_offset_0_alias,@"STO_CUDA_RESERVED_SHARED STV_DEFAULT"
__nv_reservedSMEM_offset_0_alias:
	.zero		0
	.zero		64


//--------------------- .nv.constant0._Z10vec_add_cuPfS_S_i --------------------------
	.section	.nv.constant0._Z10vec_add_cuPfS_S_i,"a",@progbits
	.sectionflags	@""
	.align	4
.nv.constant0._Z10vec_add_cuPfS_S_i:
	.zero		924


//--------------------- SYMBOLS --------------------------

	.type		.nv.reservedSmem.offset0,@object
	.size		.nv.reservedSmem.offset0,0x4
